//
// Generated by NVIDIA NVVM Compiler
//
// Compiler Build ID: CL-36424714
// Cuda compilation tools, release 13.0, V13.0.88
// Based on NVVM 20.0.0
//

.version 9.0
.target sm_100
.address_size 64

	// .globl	_Z16reduction_KerneliPfS_

.visible .entry _Z16reduction_KerneliPfS_(
	.param .u32 _Z16reduction_KerneliPfS__param_0,
	.param .u64 .ptr .align 1 _Z16reduction_KerneliPfS__param_1,
	.param .u64 .ptr .align 1 _Z16reduction_KerneliPfS__param_2
)
{


	ret;

}


// ===== COMPILED SASS (sm_100) =====

	.target	sm_100

	.elftype	@"ET_EXEC"


//--------------------- .note.nv.tkinfo           --------------------------
	.section	.note.nv.tkinfo,"",@"SHT_NOTE"
	.sectionflags	@"SHF_NOTE_NV_TKINFO"
	.tkinfo
        /*0018*/ 	.word	0x00000002
        /*0030*/ 	.string	""
        /*0030*/ 	.string	"ptxas"
        /*0030*/ 	.string	"Cuda compilation tools, release 13.0, V13.0.88"
        /*0030*/ 	.string	"Build cuda_13.0.r13.0/compiler.36424714_0"
        /*0030*/ 	.string	"-arch sm_100 -m 64 "



//--------------------- .note.nv.cuinfo           --------------------------
	.section	.note.nv.cuinfo,"",@"SHT_NOTE"
	.sectionflags	@"SHF_NOTE_NV_CUINFO"
        /*0018*/ 	.short	0x0002
        /*001a*/ 	.short	0x0064
        /*001c*/ 	.short	0x0082
	.zero		2


//--------------------- .nv.info                  --------------------------
	.section	.nv.info,"",@"SHT_CUDA_INFO"
	.align	4


	//----- nvinfo : EIATTR_REGCOUNT
	.align		4
        /*0000*/ 	.byte	0x04, 0x2f
        /*0002*/ 	.short	(.L_1 - .L_0)
	.align		4
.L_0:
        /*0004*/ 	.word	index@(_Z16reduction_KerneliPfS_)
        /*0008*/ 	.word	0x00000004


	//----- nvinfo : EIATTR_FRAME_SIZE
	.align		4
.L_1:
        /*000c*/ 	.byte	0x04, 0x11
        /*000e*/ 	.short	(.L_3 - .L_2)
	.align		4
.L_2:
        /*0010*/ 	.word	index@(_Z16reduction_KerneliPfS_)
        /*0014*/ 	.word	0x00000000


	//----- nvinfo : EIATTR_MIN_STACK_SIZE
	.align		4
.L_3:
        /*0018*/ 	.byte	0x04, 0x12
        /*001a*/ 	.short	(.L_5 - .L_4)
	.align		4
.L_4:
        /*001c*/ 	.word	index@(_Z16reduction_KerneliPfS_)
        /*0020*/ 	.word	0x00000000
.L_5:


//--------------------- .nv.compat                --------------------------
	.section	.nv.compat,"",@"SHT_CUDA_COMPAT_INFO"
	.align	4
        /*0000*/ 	.byte	0x02, 0x09, 0x00, 0x00, 0x02, 0x02, 0x01, 0x00, 0x02, 0x05, 0x05, 0x00, 0x03, 0x07, 0x01, 0x01
        /*0010*/ 	.byte	0x02, 0x03, 0x00, 0x00, 0x02, 0x06, 0x01, 0x00, 0x04, 0x0b, 0x08, 0x00, 0x09, 0x00, 0x00, 0x00
        /*0020*/ 	.byte	0x00, 0x00, 0x00, 0x00


//--------------------- .nv.info._Z16reduction_KerneliPfS_ --------------------------
	.section	.nv.info._Z16reduction_KerneliPfS_,"",@"SHT_CUDA_INFO"
	.sectionflags	@""
	.align	4


	//----- nvinfo : EIATTR_CUDA_API_VERSION
	.align		4
        /*0000*/ 	.byte	0x04, 0x37
        /*0002*/ 	.short	(.L_7 - .L_6)
.L_6:
        /*0004*/ 	.word	0x00000082


	//----- nvinfo : EIATTR_KPARAM_INFO
	.align		4
.L_7:
        /*0008*/ 	.byte	0x04, 0x17
        /*000a*/ 	.short	(.L_9 - .L_8)
.L_8:
        /*000c*/ 	.word	0x00000000
        /*0010*/ 	.short	0x0002
        /*0012*/ 	.short	0x0010
        /*0014*/ 	.byte	0x00, 0xf5, 0x21, 0x00


	//----- nvinfo : EIATTR_KPARAM_INFO
	.align		4
.L_9:
        /*0018*/ 	.byte	0x04, 0x17
        /*001a*/ 	.short	(.L_11 - .L_10)
.L_10:
        /*001c*/ 	.word	0x00000000
        /*0020*/ 	.short	0x0001
        /*0022*/ 	.short	0x0008
        /*0024*/ 	.byte	0x00, 0xf5, 0x21, 0x00


	//----- nvinfo : EIATTR_KPARAM_INFO
	.align		4
.L_11:
        /*0028*/ 	.byte	0x04, 0x17
        /*002a*/ 	.short	(.L_13 - .L_12)
.L_12:
        /*002c*/ 	.word	0x00000000
        /*0030*/ 	.short	0x0000
        /*0032*/ 	.short	0x0000
        /*0034*/ 	.byte	0x00, 0xf0, 0x11, 0x00


	//----- nvinfo : EIATTR_SPARSE_MMA_MASK
	.align		4
.L_13:
        /*0038*/ 	.byte	0x03, 0x50
        /*003a*/ 	.short	0x0000


	//----- nvinfo : EIATTR_MAXREG_COUNT
	.align		4
        /*003c*/ 	.byte	0x03, 0x1b
        /*003e*/ 	.short	0x00ff


	//----- nvinfo : EIATTR_MERCURY_ISA_VERSION
	.align		4
        /*0040*/ 	.byte	0x03, 0x5f
        /*0042*/ 	.short	0x0101


	//----- nvinfo : EIATTR_VRC_CTA_INIT_COUNT
	.align		4
        /*0044*/ 	.byte	0x02, 0x4a
	.zero		1
	.zero		1


	//----- nvinfo : EIATTR_EXIT_INSTR_OFFSETS
	.align		4
        /*0048*/ 	.byte	0x04, 0x1c
        /*004a*/ 	.short	(.L_15 - .L_14)


	//   ....[0]....
.L_14:
        /*004c*/ 	.word	0x00000010


	//----- nvinfo : EIATTR_CBANK_PARAM_SIZE
	.align		4
.L_15:
        /*0050*/ 	.byte	0x03, 0x19
        /*0052*/ 	.short	0x0018


	//----- nvinfo : EIATTR_PARAM_CBANK
	.align		4
        /*0054*/ 	.byte	0x04, 0x0a
        /*0056*/ 	.short	(.L_17 - .L_16)
	.align		4
.L_16:
        /*0058*/ 	.word	index@(.nv.constant0._Z16reduction_KerneliPfS_)
        /*005c*/ 	.short	0x0380
        /*005e*/ 	.short	0x0018


	//----- nvinfo : EIATTR_SW_WAR
	.align		4
.L_17:
        /*0060*/ 	.byte	0x04, 0x36
        /*0062*/ 	.short	(.L_19 - .L_18)
.L_18:
        /*0064*/ 	.word	0x00000008
.L_19:


//--------------------- .nv.callgraph             --------------------------
	.section	.nv.callgraph,"",@"SHT_CUDA_CALLGRAPH"
	.align	4
	.sectionentsize	8
	.align		4
        /*0000*/ 	.word	0x00000000
	.align		4
        /*0004*/ 	.word	0xffffffff
	.align		4
        /*0008*/ 	.word	0x00000000
	.align		4
        /*000c*/ 	.word	0xfffffffe
	.align		4
        /*0010*/ 	.word	0x00000000
	.align		4
        /*0014*/ 	.word	0xfffffffd
	.align		4
        /*0018*/ 	.word	0x00000000
	.align		4
        /*001c*/ 	.word	0xfffffffc


//--------------------- .text._Z16reduction_KerneliPfS_ --------------------------
	.section	.text._Z16reduction_KerneliPfS_,"ax",@progbits
	.align	128
        .global         _Z16reduction_KerneliPfS_
        .type           _Z16reduction_KerneliPfS_,@function
        .size           _Z16reduction_KerneliPfS_,(.L_x_1 - _Z16reduction_KerneliPfS_)
        .other          _Z16reduction_KerneliPfS_,@"STO_CUDA_ENTRY STV_DEFAULT"
_Z16reduction_KerneliPfS_:
.text._Z16reduction_KerneliPfS_:
[----:B------:R-:W-:Y:S01]  /*0000*/  LDC R1, c[0x0][0x37c] ;  /* 0x0000df00ff017b82 */ /* 0x000fe20000000800 */
[----:B------:R-:W-:Y:S05]  /*0010*/  EXIT ;  /* 0x000000000000794d */ /* 0x000fea0003800000 */
.L_x_0:
[----:B------:R-:W-:-:S00]  /*0020*/  BRA `(.L_x_0) ;  /* 0xfffffffc00fc7947 */ /* 0x000fc0000383ffff */
[----:B------:R-:W-:-:S00]  /*0030*/  NOP ;  /* 0x0000000000007918 */ /* 0x000fc00000000000 */
        /* <DEDUP_REMOVED lines=12> */
.L_x_1:


//--------------------- .nv.shared.reserved.0     --------------------------
	.section	.nv.shared.reserved.0,"aw",@nobits
	.weak		__nv_reservedSMEM_offset_0_alias
	.size		__nv_reservedSMEM_offset_0_alias, 0, 64
	.other		__nv_reservedSMEM_offset_0_alias,@"STO_CUDA_RESERVED_SHARED STV_DEFAULT"
__nv_reservedSMEM_offset_0_alias:
	.zero		0
	.zero		64


//--------------------- .nv.constant0._Z16reduction_KerneliPfS_ --------------------------
	.section	.nv.constant0._Z16reduction_KerneliPfS_,"a",@progbits
	.sectionflags	@""
	.align	4
.nv.constant0._Z16reduction_KerneliPfS_:
	.zero		920


//--------------------- SYMBOLS --------------------------

	.type		.nv.reservedSmem.offset0,@object
	.size		.nv.reservedSmem.offset0,0x4
